//
// Generated by NVIDIA NVVM Compiler
//
// Compiler Build ID: CL-36424714
// Cuda compilation tools, release 13.0, V13.0.88
// Based on NVVM 20.0.0
//

.version 9.0
.target sm_100
.address_size 64

	// .globl	_Z21_conv2_forward_kernelPKfPf
.const .align 4 .b8 c_w2[12544];
// _ZZ21_conv2_forward_kernelPKfPfE2sm has been demoted
// _ZZ20conv2_forward_kernelPKfPfE2sm has been demoted

.visible .entry _Z21_conv2_forward_kernelPKfPf(
	.param .u64 .ptr .align 1 _Z21_conv2_forward_kernelPKfPf_param_0,
	.param .u64 .ptr .align 1 _Z21_conv2_forward_kernelPKfPf_param_1
)
{
	.reg .pred 	%p<5>;
	.reg .b32 	%r<45>;
	.reg .b32 	%f<171>;
	.reg .b64 	%rd<38>;
	// demoted variable
	.shared .align 4 .b8 _ZZ21_conv2_forward_kernelPKfPfE2sm[42320];
	ld.param.u64 	%rd7, [_Z21_conv2_forward_kernelPKfPf_param_0];
	ld.param.u64 	%rd6, [_Z21_conv2_forward_kernelPKfPf_param_1];
	cvta.to.global.u64 	%rd8, %rd7;
	mov.u32 	%r14, %ctaid.x;
	mul.lo.s32 	%r1, %r14, 5;
	mov.u32 	%r2, %tid.y;
	mov.u32 	%r15, %tid.x;
	mov.u32 	%r16, %ctaid.z;
	shr.u32 	%r17, %r16, 1;
	mad.lo.s32 	%r4, %r17, 17, %r2;
	and.b32  	%r18, %r16, 1;
	setp.eq.b32 	%p1, %r18, 1;
	selp.b32 	%r19, 17, 0, %p1;
	add.s32 	%r5, %r19, %r15;
	mad.lo.s32 	%r20, %r4, 40, %r5;
	cvt.u64.u32 	%rd9, %r20;
	mov.u32 	%r21, _ZZ21_conv2_forward_kernelPKfPfE2sm;
	mad.lo.s32 	%r22, %r2, 92, %r21;
	shl.b32 	%r23, %r15, 2;
	add.s32 	%r24, %r22, %r23;
	mul.wide.s32 	%rd10, %r1, 6400;
	add.s64 	%rd11, %rd10, %rd9;
	shl.b64 	%rd12, %rd11, 2;
	add.s64 	%rd13, %rd8, %rd12;
	ld.global.f32 	%f3, [%rd13];
	st.shared.f32 	[%r24], %f3;
	ld.global.f32 	%f4, [%rd13+6400];
	st.shared.f32 	[%r24+2116], %f4;
	ld.global.f32 	%f5, [%rd13+12800];
	st.shared.f32 	[%r24+4232], %f5;
	ld.global.f32 	%f6, [%rd13+19200];
	st.shared.f32 	[%r24+6348], %f6;
	add.s32 	%r25, %r1, 1;
	mul.wide.s32 	%rd14, %r25, 6400;
	add.s64 	%rd15, %rd14, %rd9;
	shl.b64 	%rd16, %rd15, 2;
	add.s64 	%rd17, %rd8, %rd16;
	ld.global.f32 	%f7, [%rd17];
	st.shared.f32 	[%r24+8464], %f7;
	ld.global.f32 	%f8, [%rd17+6400];
	st.shared.f32 	[%r24+10580], %f8;
	ld.global.f32 	%f9, [%rd17+12800];
	st.shared.f32 	[%r24+12696], %f9;
	ld.global.f32 	%f10, [%rd17+19200];
	st.shared.f32 	[%r24+14812], %f10;
	add.s32 	%r26, %r1, 2;
	mul.wide.s32 	%rd18, %r26, 6400;
	add.s64 	%rd19, %rd18, %rd9;
	shl.b64 	%rd20, %rd19, 2;
	add.s64 	%rd21, %rd8, %rd20;
	ld.global.f32 	%f11, [%rd21];
	st.shared.f32 	[%r24+16928], %f11;
	ld.global.f32 	%f12, [%rd21+6400];
	st.shared.f32 	[%r24+19044], %f12;
	ld.global.f32 	%f13, [%rd21+12800];
	st.shared.f32 	[%r24+21160], %f13;
	ld.global.f32 	%f14, [%rd21+19200];
	st.shared.f32 	[%r24+23276], %f14;
	add.s32 	%r27, %r1, 3;
	mul.wide.s32 	%rd22, %r27, 6400;
	add.s64 	%rd23, %rd22, %rd9;
	shl.b64 	%rd24, %rd23, 2;
	add.s64 	%rd25, %rd8, %rd24;
	ld.global.f32 	%f15, [%rd25];
	st.shared.f32 	[%r24+25392], %f15;
	ld.global.f32 	%f16, [%rd25+6400];
	st.shared.f32 	[%r24+27508], %f16;
	ld.global.f32 	%f17, [%rd25+12800];
	st.shared.f32 	[%r24+29624], %f17;
	ld.global.f32 	%f18, [%rd25+19200];
	st.shared.f32 	[%r24+31740], %f18;
	add.s32 	%r28, %r1, 4;
	mul.wide.s32 	%rd26, %r28, 6400;
	add.s64 	%rd27, %rd26, %rd9;
	shl.b64 	%rd28, %rd27, 2;
	add.s64 	%rd29, %rd8, %rd28;
	ld.global.f32 	%f19, [%rd29];
	st.shared.f32 	[%r24+33856], %f19;
	ld.global.f32 	%f20, [%rd29+6400];
	st.shared.f32 	[%r24+35972], %f20;
	ld.global.f32 	%f21, [%rd29+12800];
	st.shared.f32 	[%r24+38088], %f21;
	ld.global.f32 	%f22, [%rd29+19200];
	st.shared.f32 	[%r24+40204], %f22;
	mov.b32 	%r29, 1;
	{ 
	.reg .pred 	%p1; 
	.reg .pred 	%p2; 
	setp.ne.u32 	%p1, %r29, 0; 
	bar.red.and.pred 	%p2, 0, %p1; 
	selp.u32 	%r30, 1, 0, %p2; 
	}
	max.u32 	%r31, %r2, %r15;
	setp.gt.u32 	%p2, %r31, 16;
	@%p2 bra 	$L__BB0_5;
	mov.u32 	%r33, %ctaid.y;
	mad.lo.s32 	%r34, %r33, 1156, %r5;
	mad.lo.s32 	%r35, %r4, 34, %r34;
	cvt.u64.u32 	%rd1, %r35;
	mul.wide.u32 	%rd30, %r33, 784;
	mov.u64 	%rd31, c_w2;
	add.s64 	%rd32, %rd30, %rd31;
	add.s64 	%rd2, %rd32, 96;
	mad.lo.s32 	%r37, %r2, 92, %r23;
	add.s32 	%r39, %r37, %r21;
	add.s32 	%r6, %r39, 288;
	cvta.to.global.u64 	%rd3, %rd6;
	mov.b32 	%r42, 0;
$L__BB0_2:
	mad.lo.s32 	%r43, %r42, 8464, %r6;
	mov.f32 	%f170, 0f00000000;
	mov.b32 	%r44, 0;
	mov.u64 	%rd37, %rd2;
$L__BB0_3:
	ld.shared.f32 	%f24, [%r43+-288];
	ld.const.f32 	%f25, [%rd37+-96];
	fma.rn.f32 	%f26, %f24, %f25, %f170;
	ld.shared.f32 	%f27, [%r43+-284];
	ld.const.f32 	%f28, [%rd37+-92];
	fma.rn.f32 	%f29, %f27, %f28, %f26;
	ld.shared.f32 	%f30, [%r43+-280];
	ld.const.f32 	%f31, [%rd37+-88];
	fma.rn.f32 	%f32, %f30, %f31, %f29;
	ld.shared.f32 	%f33, [%r43+-276];
	ld.const.f32 	%f34, [%rd37+-84];
	fma.rn.f32 	%f35, %f33, %f34, %f32;
	ld.shared.f32 	%f36, [%r43+-272];
	ld.const.f32 	%f37, [%rd37+-80];
	fma.rn.f32 	%f38, %f36, %f37, %f35;
	ld.shared.f32 	%f39, [%r43+-268];
	ld.const.f32 	%f40, [%rd37+-76];
	fma.rn.f32 	%f41, %f39, %f40, %f38;
	ld.shared.f32 	%f42, [%r43+-264];
	ld.const.f32 	%f43, [%rd37+-72];
	fma.rn.f32 	%f44, %f42, %f43, %f41;
	ld.shared.f32 	%f45, [%r43+-196];
	ld.const.f32 	%f46, [%rd37+-68];
	fma.rn.f32 	%f47, %f45, %f46, %f44;
	ld.shared.f32 	%f48, [%r43+-192];
	ld.const.f32 	%f49, [%rd37+-64];
	fma.rn.f32 	%f50, %f48, %f49, %f47;
	ld.shared.f32 	%f51, [%r43+-188];
	ld.const.f32 	%f52, [%rd37+-60];
	fma.rn.f32 	%f53, %f51, %f52, %f50;
	ld.shared.f32 	%f54, [%r43+-184];
	ld.const.f32 	%f55, [%rd37+-56];
	fma.rn.f32 	%f56, %f54, %f55, %f53;
	ld.shared.f32 	%f57, [%r43+-180];
	ld.const.f32 	%f58, [%rd37+-52];
	fma.rn.f32 	%f59, %f57, %f58, %f56;
	ld.shared.f32 	%f60, [%r43+-176];
	ld.const.f32 	%f61, [%rd37+-48];
	fma.rn.f32 	%f62, %f60, %f61, %f59;
	ld.shared.f32 	%f63, [%r43+-172];
	ld.const.f32 	%f64, [%rd37+-44];
	fma.rn.f32 	%f65, %f63, %f64, %f62;
	ld.shared.f32 	%f66, [%r43+-104];
	ld.const.f32 	%f67, [%rd37+-40];
	fma.rn.f32 	%f68, %f66, %f67, %f65;
	ld.shared.f32 	%f69, [%r43+-100];
	ld.const.f32 	%f70, [%rd37+-36];
	fma.rn.f32 	%f71, %f69, %f70, %f68;
	ld.shared.f32 	%f72, [%r43+-96];
	ld.const.f32 	%f73, [%rd37+-32];
	fma.rn.f32 	%f74, %f72, %f73, %f71;
	ld.shared.f32 	%f75, [%r43+-92];
	ld.const.f32 	%f76, [%rd37+-28];
	fma.rn.f32 	%f77, %f75, %f76, %f74;
	ld.shared.f32 	%f78, [%r43+-88];
	ld.const.f32 	%f79, [%rd37+-24];
	fma.rn.f32 	%f80, %f78, %f79, %f77;
	ld.shared.f32 	%f81, [%r43+-84];
	ld.const.f32 	%f82, [%rd37+-20];
	fma.rn.f32 	%f83, %f81, %f82, %f80;
	ld.shared.f32 	%f84, [%r43+-80];
	ld.const.f32 	%f85, [%rd37+-16];
	fma.rn.f32 	%f86, %f84, %f85, %f83;
	ld.shared.f32 	%f87, [%r43+-12];
	ld.const.f32 	%f88, [%rd37+-12];
	fma.rn.f32 	%f89, %f87, %f88, %f86;
	ld.shared.f32 	%f90, [%r43+-8];
	ld.const.f32 	%f91, [%rd37+-8];
	fma.rn.f32 	%f92, %f90, %f91, %f89;
	ld.shared.f32 	%f93, [%r43+-4];
	ld.const.f32 	%f94, [%rd37+-4];
	fma.rn.f32 	%f95, %f93, %f94, %f92;
	ld.shared.f32 	%f96, [%r43];
	ld.const.f32 	%f97, [%rd37];
	fma.rn.f32 	%f98, %f96, %f97, %f95;
	ld.shared.f32 	%f99, [%r43+4];
	ld.const.f32 	%f100, [%rd37+4];
	fma.rn.f32 	%f101, %f99, %f100, %f98;
	ld.shared.f32 	%f102, [%r43+8];
	ld.const.f32 	%f103, [%rd37+8];
	fma.rn.f32 	%f104, %f102, %f103, %f101;
	ld.shared.f32 	%f105, [%r43+12];
	ld.const.f32 	%f106, [%rd37+12];
	fma.rn.f32 	%f107, %f105, %f106, %f104;
	ld.shared.f32 	%f108, [%r43+80];
	ld.const.f32 	%f109, [%rd37+16];
	fma.rn.f32 	%f110, %f108, %f109, %f107;
	ld.shared.f32 	%f111, [%r43+84];
	ld.const.f32 	%f112, [%rd37+20];
	fma.rn.f32 	%f113, %f111, %f112, %f110;
	ld.shared.f32 	%f114, [%r43+88];
	ld.const.f32 	%f115, [%rd37+24];
	fma.rn.f32 	%f116, %f114, %f115, %f113;
	ld.shared.f32 	%f117, [%r43+92];
	ld.const.f32 	%f118, [%rd37+28];
	fma.rn.f32 	%f119, %f117, %f118, %f116;
	ld.shared.f32 	%f120, [%r43+96];
	ld.const.f32 	%f121, [%rd37+32];
	fma.rn.f32 	%f122, %f120, %f121, %f119;
	ld.shared.f32 	%f123, [%r43+100];
	ld.const.f32 	%f124, [%rd37+36];
	fma.rn.f32 	%f125, %f123, %f124, %f122;
	ld.shared.f32 	%f126, [%r43+104];
	ld.const.f32 	%f127, [%rd37+40];
	fma.rn.f32 	%f128, %f126, %f127, %f125;
	ld.shared.f32 	%f129, [%r43+172];
	ld.const.f32 	%f130, [%rd37+44];
	fma.rn.f32 	%f131, %f129, %f130, %f128;
	ld.shared.f32 	%f132, [%r43+176];
	ld.const.f32 	%f133, [%rd37+48];
	fma.rn.f32 	%f134, %f132, %f133, %f131;
	ld.shared.f32 	%f135, [%r43+180];
	ld.const.f32 	%f136, [%rd37+52];
	fma.rn.f32 	%f137, %f135, %f136, %f134;
	ld.shared.f32 	%f138, [%r43+184];
	ld.const.f32 	%f139, [%rd37+56];
	fma.rn.f32 	%f140, %f138, %f139, %f137;
	ld.shared.f32 	%f141, [%r43+188];
	ld.const.f32 	%f142, [%rd37+60];
	fma.rn.f32 	%f143, %f141, %f142, %f140;
	ld.shared.f32 	%f144, [%r43+192];
	ld.const.f32 	%f145, [%rd37+64];
	fma.rn.f32 	%f146, %f144, %f145, %f143;
	ld.shared.f32 	%f147, [%r43+196];
	ld.const.f32 	%f148, [%rd37+68];
	fma.rn.f32 	%f149, %f147, %f148, %f146;
	ld.shared.f32 	%f150, [%r43+264];
	ld.const.f32 	%f151, [%rd37+72];
	fma.rn.f32 	%f152, %f150, %f151, %f149;
	ld.shared.f32 	%f153, [%r43+268];
	ld.const.f32 	%f154, [%rd37+76];
	fma.rn.f32 	%f155, %f153, %f154, %f152;
	ld.shared.f32 	%f156, [%r43+272];
	ld.const.f32 	%f157, [%rd37+80];
	fma.rn.f32 	%f158, %f156, %f157, %f155;
	ld.shared.f32 	%f159, [%r43+276];
	ld.const.f32 	%f160, [%rd37+84];
	fma.rn.f32 	%f161, %f159, %f160, %f158;
	ld.shared.f32 	%f162, [%r43+280];
	ld.const.f32 	%f163, [%rd37+88];
	fma.rn.f32 	%f164, %f162, %f163, %f161;
	ld.shared.f32 	%f165, [%r43+284];
	ld.const.f32 	%f166, [%rd37+92];
	fma.rn.f32 	%f167, %f165, %f166, %f164;
	ld.shared.f32 	%f168, [%r43+288];
	ld.const.f32 	%f169, [%rd37+96];
	fma.rn.f32 	%f170, %f168, %f169, %f167;
	add.s32 	%r44, %r44, 1;
	add.s64 	%rd37, %rd37, 196;
	add.s32 	%r43, %r43, 2116;
	setp.ne.s32 	%p3, %r44, 4;
	@%p3 bra 	$L__BB0_3;
	add.s32 	%r41, %r42, %r1;
	mul.wide.s32 	%rd33, %r41, 18496;
	add.s64 	%rd34, %rd33, %rd1;
	shl.b64 	%rd35, %rd34, 2;
	add.s64 	%rd36, %rd3, %rd35;
	st.global.f32 	[%rd36], %f170;
	add.s32 	%r42, %r42, 1;
	setp.ne.s32 	%p4, %r42, 5;
	@%p4 bra 	$L__BB0_2;
$L__BB0_5:
	ret;

}
	// .globl	_Z20conv2_forward_kernelPKfPf
.visible .entry _Z20conv2_forward_kernelPKfPf(
	.param .u64 .ptr .align 1 _Z20conv2_forward_kernelPKfPf_param_0,
	.param .u64 .ptr .align 1 _Z20conv2_forward_kernelPKfPf_param_1
)
{
	.reg .pred 	%p<5>;
	.reg .b32 	%r<45>;
	.reg .b32 	%f<171>;
	.reg .b64 	%rd<38>;
	// demoted variable
	.shared .align 4 .b8 _ZZ20conv2_forward_kernelPKfPfE2sm[42320];
	ld.param.u64 	%rd7, [_Z20conv2_forward_kernelPKfPf_param_0];
	ld.param.u64 	%rd6, [_Z20conv2_forward_kernelPKfPf_param_1];
	cvta.to.global.u64 	%rd8, %rd7;
	mov.u32 	%r14, %ctaid.x;
	mul.lo.s32 	%r1, %r14, 5;
	mov.u32 	%r2, %tid.y;
	mov.u32 	%r15, %tid.x;
	mov.u32 	%r16, %ctaid.z;
	shr.u32 	%r17, %r16, 1;
	mad.lo.s32 	%r4, %r17, 17, %r2;
	and.b32  	%r18, %r16, 1;
	setp.eq.b32 	%p1, %r18, 1;
	selp.b32 	%r19, 17, 0, %p1;
	add.s32 	%r5, %r19, %r15;
	mad.lo.s32 	%r20, %r4, 40, %r5;
	cvt.u64.u32 	%rd9, %r20;
	mov.u32 	%r21, _ZZ20conv2_forward_kernelPKfPfE2sm;
	mad.lo.s32 	%r22, %r2, 92, %r21;
	shl.b32 	%r23, %r15, 2;
	add.s32 	%r24, %r22, %r23;
	mul.wide.s32 	%rd10, %r1, 6400;
	add.s64 	%rd11, %rd10, %rd9;
	shl.b64 	%rd12, %rd11, 2;
	add.s64 	%rd13, %rd8, %rd12;
	ld.global.f32 	%f3, [%rd13];
	st.shared.f32 	[%r24], %f3;
	ld.global.f32 	%f4, [%rd13+6400];
	st.shared.f32 	[%r24+2116], %f4;
	ld.global.f32 	%f5, [%rd13+12800];
	st.shared.f32 	[%r24+4232], %f5;
	ld.global.f32 	%f6, [%rd13+19200];
	st.shared.f32 	[%r24+6348], %f6;
	add.s32 	%r25, %r1, 1;
	mul.wide.s32 	%rd14, %r25, 6400;
	add.s64 	%rd15, %rd14, %rd9;
	shl.b64 	%rd16, %rd15, 2;
	add.s64 	%rd17, %rd8, %rd16;
	ld.global.f32 	%f7, [%rd17];
	st.shared.f32 	[%r24+8464], %f7;
	ld.global.f32 	%f8, [%rd17+6400];
	st.shared.f32 	[%r24+10580], %f8;
	ld.global.f32 	%f9, [%rd17+12800];
	st.shared.f32 	[%r24+12696], %f9;
	ld.global.f32 	%f10, [%rd17+19200];
	st.shared.f32 	[%r24+14812], %f10;
	add.s32 	%r26, %r1, 2;
	mul.wide.s32 	%rd18, %r26, 6400;
	add.s64 	%rd19, %rd18, %rd9;
	shl.b64 	%rd20, %rd19, 2;
	add.s64 	%rd21, %rd8, %rd20;
	ld.global.f32 	%f11, [%rd21];
	st.shared.f32 	[%r24+16928], %f11;
	ld.global.f32 	%f12, [%rd21+6400];
	st.shared.f32 	[%r24+19044], %f12;
	ld.global.f32 	%f13, [%rd21+12800];
	st.shared.f32 	[%r24+21160], %f13;
	ld.global.f32 	%f14, [%rd21+19200];
	st.shared.f32 	[%r24+23276], %f14;
	add.s32 	%r27, %r1, 3;
	mul.wide.s32 	%rd22, %r27, 6400;
	add.s64 	%rd23, %rd22, %rd9;
	shl.b64 	%rd24, %rd23, 2;
	add.s64 	%rd25, %rd8, %rd24;
	ld.global.f32 	%f15, [%rd25];
	st.shared.f32 	[%r24+25392], %f15;
	ld.global.f32 	%f16, [%rd25+6400];
	st.shared.f32 	[%r24+27508], %f16;
	ld.global.f32 	%f17, [%rd25+12800];
	st.shared.f32 	[%r24+29624], %f17;
	ld.global.f32 	%f18, [%rd25+19200];
	st.shared.f32 	[%r24+31740], %f18;
	add.s32 	%r28, %r1, 4;
	mul.wide.s32 	%rd26, %r28, 6400;
	add.s64 	%rd27, %rd26, %rd9;
	shl.b64 	%rd28, %rd27, 2;
	add.s64 	%rd29, %rd8, %rd28;
	ld.global.f32 	%f19, [%rd29];
	st.shared.f32 	[%r24+33856], %f19;
	ld.global.f32 	%f20, [%rd29+6400];
	st.shared.f32 	[%r24+35972], %f20;
	ld.global.f32 	%f21, [%rd29+12800];
	st.shared.f32 	[%r24+38088], %f21;
	ld.global.f32 	%f22, [%rd29+19200];
	st.shared.f32 	[%r24+40204], %f22;
	mov.b32 	%r29, 1;
	{ 
	.reg .pred 	%p1; 
	.reg .pred 	%p2; 
	setp.ne.u32 	%p1, %r29, 0; 
	bar.red.and.pred 	%p2, 0, %p1; 
	selp.u32 	%r30, 1, 0, %p2; 
	}
	max.u32 	%r31, %r2, %r15;
	setp.gt.u32 	%p2, %r31, 16;
	@%p2 bra 	$L__BB1_5;
	mov.u32 	%r33, %ctaid.y;
	mad.lo.s32 	%r34, %r33, 1156, %r5;
	mad.lo.s32 	%r35, %r4, 34, %r34;
	cvt.u64.u32 	%rd1, %r35;
	mul.wide.u32 	%rd30, %r33, 784;
	mov.u64 	%rd31, c_w2;
	add.s64 	%rd32, %rd30, %rd31;
	add.s64 	%rd2, %rd32, 96;
	mad.lo.s32 	%r37, %r2, 92, %r23;
	add.s32 	%r39, %r37, %r21;
	add.s32 	%r6, %r39, 288;
	cvta.to.global.u64 	%rd3, %rd6;
	mov.b32 	%r42, 0;
$L__BB1_2:
	mad.lo.s32 	%r43, %r42, 8464, %r6;
	mov.f32 	%f170, 0f00000000;
	mov.b32 	%r44, 0;
	mov.u64 	%rd37, %rd2;
$L__BB1_3:
	ld.const.f32 	%f24, [%rd37+-96];
	ld.shared.f32 	%f25, [%r43+-288];
	fma.rn.f32 	%f26, %f24, %f25, %f170;
	ld.const.f32 	%f27, [%rd37+-92];
	ld.shared.f32 	%f28, [%r43+-284];
	fma.rn.f32 	%f29, %f27, %f28, %f26;
	ld.const.f32 	%f30, [%rd37+-88];
	ld.shared.f32 	%f31, [%r43+-280];
	fma.rn.f32 	%f32, %f30, %f31, %f29;
	ld.const.f32 	%f33, [%rd37+-84];
	ld.shared.f32 	%f34, [%r43+-276];
	fma.rn.f32 	%f35, %f33, %f34, %f32;
	ld.const.f32 	%f36, [%rd37+-80];
	ld.shared.f32 	%f37, [%r43+-272];
	fma.rn.f32 	%f38, %f36, %f37, %f35;
	ld.const.f32 	%f39, [%rd37+-76];
	ld.shared.f32 	%f40, [%r43+-268];
	fma.rn.f32 	%f41, %f39, %f40, %f38;
	ld.const.f32 	%f42, [%rd37+-72];
	ld.shared.f32 	%f43, [%r43+-264];
	fma.rn.f32 	%f44, %f42, %f43, %f41;
	ld.const.f32 	%f45, [%rd37+-68];
	ld.shared.f32 	%f46, [%r43+-196];
	fma.rn.f32 	%f47, %f45, %f46, %f44;
	ld.const.f32 	%f48, [%rd37+-64];
	ld.shared.f32 	%f49, [%r43+-192];
	fma.rn.f32 	%f50, %f48, %f49, %f47;
	ld.const.f32 	%f51, [%rd37+-60];
	ld.shared.f32 	%f52, [%r43+-188];
	fma.rn.f32 	%f53, %f51, %f52, %f50;
	ld.const.f32 	%f54, [%rd37+-56];
	ld.shared.f32 	%f55, [%r43+-184];
	fma.rn.f32 	%f56, %f54, %f55, %f53;
	ld.const.f32 	%f57, [%rd37+-52];
	ld.shared.f32 	%f58, [%r43+-180];
	fma.rn.f32 	%f59, %f57, %f58, %f56;
	ld.const.f32 	%f60, [%rd37+-48];
	ld.shared.f32 	%f61, [%r43+-176];
	fma.rn.f32 	%f62, %f60, %f61, %f59;
	ld.const.f32 	%f63, [%rd37+-44];
	ld.shared.f32 	%f64, [%r43+-172];
	fma.rn.f32 	%f65, %f63, %f64, %f62;
	ld.const.f32 	%f66, [%rd37+-40];
	ld.shared.f32 	%f67, [%r43+-104];
	fma.rn.f32 	%f68, %f66, %f67, %f65;
	ld.const.f32 	%f69, [%rd37+-36];
	ld.shared.f32 	%f70, [%r43+-100];
	fma.rn.f32 	%f71, %f69, %f70, %f68;
	ld.const.f32 	%f72, [%rd37+-32];
	ld.shared.f32 	%f73, [%r43+-96];
	fma.rn.f32 	%f74, %f72, %f73, %f71;
	ld.const.f32 	%f75, [%rd37+-28];
	ld.shared.f32 	%f76, [%r43+-92];
	fma.rn.f32 	%f77, %f75, %f76, %f74;
	ld.const.f32 	%f78, [%rd37+-24];
	ld.shared.f32 	%f79, [%r43+-88];
	fma.rn.f32 	%f80, %f78, %f79, %f77;
	ld.const.f32 	%f81, [%rd37+-20];
	ld.shared.f32 	%f82, [%r43+-84];
	fma.rn.f32 	%f83, %f81, %f82, %f80;
	ld.const.f32 	%f84, [%rd37+-16];
	ld.shared.f32 	%f85, [%r43+-80];
	fma.rn.f32 	%f86, %f84, %f85, %f83;
	ld.const.f32 	%f87, [%rd37+-12];
	ld.shared.f32 	%f88, [%r43+-12];
	fma.rn.f32 	%f89, %f87, %f88, %f86;
	ld.const.f32 	%f90, [%rd37+-8];
	ld.shared.f32 	%f91, [%r43+-8];
	fma.rn.f32 	%f92, %f90, %f91, %f89;
	ld.const.f32 	%f93, [%rd37+-4];
	ld.shared.f32 	%f94, [%r43+-4];
	fma.rn.f32 	%f95, %f93, %f94, %f92;
	ld.const.f32 	%f96, [%rd37];
	ld.shared.f32 	%f97, [%r43];
	fma.rn.f32 	%f98, %f96, %f97, %f95;
	ld.const.f32 	%f99, [%rd37+4];
	ld.shared.f32 	%f100, [%r43+4];
	fma.rn.f32 	%f101, %f99, %f100, %f98;
	ld.const.f32 	%f102, [%rd37+8];
	ld.shared.f32 	%f103, [%r43+8];
	fma.rn.f32 	%f104, %f102, %f103, %f101;
	ld.const.f32 	%f105, [%rd37+12];
	ld.shared.f32 	%f106, [%r43+12];
	fma.rn.f32 	%f107, %f105, %f106, %f104;
	ld.const.f32 	%f108, [%rd37+16];
	ld.shared.f32 	%f109, [%r43+80];
	fma.rn.f32 	%f110, %f108, %f109, %f107;
	ld.const.f32 	%f111, [%rd37+20];
	ld.shared.f32 	%f112, [%r43+84];
	fma.rn.f32 	%f113, %f111, %f112, %f110;
	ld.const.f32 	%f114, [%rd37+24];
	ld.shared.f32 	%f115, [%r43+88];
	fma.rn.f32 	%f116, %f114, %f115, %f113;
	ld.const.f32 	%f117, [%rd37+28];
	ld.shared.f32 	%f118, [%r43+92];
	fma.rn.f32 	%f119, %f117, %f118, %f116;
	ld.const.f32 	%f120, [%rd37+32];
	ld.shared.f32 	%f121, [%r43+96];
	fma.rn.f32 	%f122, %f120, %f121, %f119;
	ld.const.f32 	%f123, [%rd37+36];
	ld.shared.f32 	%f124, [%r43+100];
	fma.rn.f32 	%f125, %f123, %f124, %f122;
	ld.const.f32 	%f126, [%rd37+40];
	ld.shared.f32 	%f127, [%r43+104];
	fma.rn.f32 	%f128, %f126, %f127, %f125;
	ld.const.f32 	%f129, [%rd37+44];
	ld.shared.f32 	%f130, [%r43+172];
	fma.rn.f32 	%f131, %f129, %f130, %f128;
	ld.const.f32 	%f132, [%rd37+48];
	ld.shared.f32 	%f133, [%r43+176];
	fma.rn.f32 	%f134, %f132, %f133, %f131;
	ld.const.f32 	%f135, [%rd37+52];
	ld.shared.f32 	%f136, [%r43+180];
	fma.rn.f32 	%f137, %f135, %f136, %f134;
	ld.const.f32 	%f138, [%rd37+56];
	ld.shared.f32 	%f139, [%r43+184];
	fma.rn.f32 	%f140, %f138, %f139, %f137;
	ld.const.f32 	%f141, [%rd37+60];
	ld.shared.f32 	%f142, [%r43+188];
	fma.rn.f32 	%f143, %f141, %f142, %f140;
	ld.const.f32 	%f144, [%rd37+64];
	ld.shared.f32 	%f145, [%r43+192];
	fma.rn.f32 	%f146, %f144, %f145, %f143;
	ld.const.f32 	%f147, [%rd37+68];
	ld.shared.f32 	%f148, [%r43+196];
	fma.rn.f32 	%f149, %f147, %f148, %f146;
	ld.const.f32 	%f150, [%rd37+72];
	ld.shared.f32 	%f151, [%r43+264];
	fma.rn.f32 	%f152, %f150, %f151, %f149;
	ld.const.f32 	%f153, [%rd37+76];
	ld.shared.f32 	%f154, [%r43+268];
	fma.rn.f32 	%f155, %f153, %f154, %f152;
	ld.const.f32 	%f156, [%rd37+80];
	ld.shared.f32 	%f157, [%r43+272];
	fma.rn.f32 	%f158, %f156, %f157, %f155;
	ld.const.f32 	%f159, [%rd37+84];
	ld.shared.f32 	%f160, [%r43+276];
	fma.rn.f32 	%f161, %f159, %f160, %f158;
	ld.const.f32 	%f162, [%rd37+88];
	ld.shared.f32 	%f163, [%r43+280];
	fma.rn.f32 	%f164, %f162, %f163, %f161;
	ld.const.f32 	%f165, [%rd37+92];
	ld.shared.f32 	%f166, [%r43+284];
	fma.rn.f32 	%f167, %f165, %f166, %f164;
	ld.const.f32 	%f168, [%rd37+96];
	ld.shared.f32 	%f169, [%r43+288];
	fma.rn.f32 	%f170, %f168, %f169, %f167;
	add.s32 	%r44, %r44, 1;
	add.s64 	%rd37, %rd37, 196;
	add.s32 	%r43, %r43, 2116;
	setp.ne.s32 	%p3, %r44, 4;
	@%p3 bra 	$L__BB1_3;
	add.s32 	%r41, %r42, %r1;
	mul.wide.s32 	%rd33, %r41, 18496;
	add.s64 	%rd34, %rd33, %rd1;
	shl.b64 	%rd35, %rd34, 2;
	add.s64 	%rd36, %rd3, %rd35;
	st.global.f32 	[%rd36], %f170;
	add.s32 	%r42, %r42, 1;
	setp.ne.s32 	%p4, %r42, 5;
	@%p4 bra 	$L__BB1_2;
$L__BB1_5:
	ret;

}


// ===== COMPILED SASS (sm_100) =====

	.target	sm_100

	.elftype	@"ET_EXEC"


//--------------------- .note.nv.tkinfo           --------------------------
	.section	.note.nv.tkinfo,"",@"SHT_NOTE"
	.sectionflags	@"SHF_NOTE_NV_TKINFO"
	.tkinfo
        /*0018*/ 	.word	0x00000002
        /*0030*/ 	.string	""
        /*0030*/ 	.string	"ptxas"
        /*0030*/ 	.string	"Cuda compilation tools, release 13.0, V13.0.88"
        /*0030*/ 	.string	"Build cuda_13.0.r13.0/compiler.36424714_0"
        /*0030*/ 	.string	"-arch sm_100 -m 64 "



//--------------------- .note.nv.cuinfo           --------------------------
	.section	.note.nv.cuinfo,"",@"SHT_NOTE"
	.sectionflags	@"SHF_NOTE_NV_CUINFO"
        /*0018*/ 	.short	0x0002
        /*001a*/ 	.short	0x0064
        /*001c*/ 	.short	0x0082
	.zero		2


//--------------------- .nv.info                  --------------------------
	.section	.nv.info,"",@"SHT_CUDA_INFO"
	.align	4


	//----- nvinfo : EIATTR_REGCOUNT
	.align		4
        /*0000*/ 	.byte	0x04, 0x2f
        /*0002*/ 	.short	(.L_2 - .L_1)
	.align		4
.L_1:
        /*0004*/ 	.word	index@(_Z21_conv2_forward_kernelPKfPf)
        /*0008*/ 	.word	0x00000020


	//----- nvinfo : EIATTR_FRAME_SIZE
	.align		4
.L_2:
        /*000c*/ 	.byte	0x04, 0x11
        /*000e*/ 	.short	(.L_4 - .L_3)
	.align		4
.L_3:
        /*0010*/ 	.word	index@(_Z21_conv2_forward_kernelPKfPf)
        /*0014*/ 	.word	0x00000000


	//----- nvinfo : EIATTR_REGCOUNT
	.align		4
.L_4:
        /*0018*/ 	.byte	0x04, 0x2f
        /*001a*/ 	.short	(.L_6 - .L_5)
	.align		4
.L_5:
        /*001c*/ 	.word	index@(_Z20conv2_forward_kernelPKfPf)
        /*0020*/ 	.word	0x00000020


	//----- nvinfo : EIATTR_FRAME_SIZE
	.align		4
.L_6:
        /*0024*/ 	.byte	0x04, 0x11
        /*0026*/ 	.short	(.L_8 - .L_7)
	.align		4
.L_7:
        /*0028*/ 	.word	index@(_Z20conv2_forward_kernelPKfPf)
        /*002c*/ 	.word	0x00000000


	//----- nvinfo : EIATTR_MIN_STACK_SIZE
	.align		4
.L_8:
        /*0030*/ 	.byte	0x04, 0x12
        /*0032*/ 	.short	(.L_10 - .L_9)
	.align		4
.L_9:
        /*0034*/ 	.word	index@(_Z20conv2_forward_kernelPKfPf)
        /*0038*/ 	.word	0x00000000


	//----- nvinfo : EIATTR_MIN_STACK_SIZE
	.align		4
.L_10:
        /*003c*/ 	.byte	0x04, 0x12
        /*003e*/ 	.short	(.L_12 - .L_11)
	.align		4
.L_11:
        /*0040*/ 	.word	index@(_Z21_conv2_forward_kernelPKfPf)
        /*0044*/ 	.word	0x00000000
.L_12:


//--------------------- .nv.compat                --------------------------
	.section	.nv.compat,"",@"SHT_CUDA_COMPAT_INFO"
	.align	4
        /*0000*/ 	.byte	0x02, 0x09, 0x00, 0x00, 0x02, 0x02, 0x01, 0x00, 0x02, 0x05, 0x05, 0x00, 0x03, 0x07, 0x01, 0x01
        /*0010*/ 	.byte	0x02, 0x03, 0x00, 0x00, 0x02, 0x06, 0x01, 0x00, 0x04, 0x0b, 0x08, 0x00, 0x09, 0x00, 0x00, 0x00
        /*0020*/ 	.byte	0x00, 0x00, 0x00, 0x00


//--------------------- .nv.info._Z20conv2_forward_kernelPKfPf --------------------------
	.section	.nv.info._Z20conv2_forward_kernelPKfPf,"",@"SHT_CUDA_INFO"
	.sectionflags	@""
	.align	4


	//----- nvinfo : EIATTR_CUDA_API_VERSION
	.align		4
        /*0000*/ 	.byte	0x04, 0x37
        /*0002*/ 	.short	(.L_14 - .L_13)
.L_13:
        /*0004*/ 	.word	0x00000082


	//----- nvinfo : EIATTR_KPARAM_INFO
	.align		4
.L_14:
        /*0008*/ 	.byte	0x04, 0x17
        /*000a*/ 	.short	(.L_16 - .L_15)
.L_15:
        /*000c*/ 	.word	0x00000000
        /*0010*/ 	.short	0x0001
        /*0012*/ 	.short	0x0008
        /*0014*/ 	.byte	0x00, 0xf5, 0x21, 0x00


	//----- nvinfo : EIATTR_KPARAM_INFO
	.align		4
.L_16:
        /*0018*/ 	.byte	0x04, 0x17
        /*001a*/ 	.short	(.L_18 - .L_17)
.L_17:
        /*001c*/ 	.word	0x00000000
        /*0020*/ 	.short	0x0000
        /*0022*/ 	.short	0x0000
        /*0024*/ 	.byte	0x00, 0xf5, 0x21, 0x00


	//----- nvinfo : EIATTR_SPARSE_MMA_MASK
	.align		4
.L_18:
        /*0028*/ 	.byte	0x03, 0x50
        /*002a*/ 	.short	0x0000


	//----- nvinfo : EIATTR_MAXREG_COUNT
	.align		4
        /*002c*/ 	.byte	0x03, 0x1b
        /*002e*/ 	.short	0x00ff


	//----- nvinfo : EIATTR_NUM_BARRIERS
	.align		4
        /*0030*/ 	.byte	0x02, 0x4c
        /*0032*/ 	.byte	0x01
	.zero		1


	//----- nvinfo : EIATTR_MERCURY_ISA_VERSION
	.align		4
        /*0034*/ 	.byte	0x03, 0x5f
        /*0036*/ 	.short	0x0101


	//----- nvinfo : EIATTR_VRC_CTA_INIT_COUNT
	.align		4
        /*0038*/ 	.byte	0x02, 0x4a
	.zero		1
	.zero		1


	//----- nvinfo : EIATTR_EXIT_INSTR_OFFSETS
	.align		4
        /*003c*/ 	.byte	0x04, 0x1c
        /*003e*/ 	.short	(.L_20 - .L_19)


	//   ....[0]....
.L_19:
        /*0040*/ 	.word	0x00000550


	//   ....[1]....
        /*0044*/ 	.word	0x00001040


	//----- nvinfo : EIATTR_CBANK_PARAM_SIZE
	.align		4
.L_20:
        /*0048*/ 	.byte	0x03, 0x19
        /*004a*/ 	.short	0x0010


	//----- nvinfo : EIATTR_PARAM_CBANK
	.align		4
        /*004c*/ 	.byte	0x04, 0x0a
        /*004e*/ 	.short	(.L_22 - .L_21)
	.align		4
.L_21:
        /*0050*/ 	.word	index@(.nv.constant0._Z20conv2_forward_kernelPKfPf)
        /*0054*/ 	.short	0x0380
        /*0056*/ 	.short	0x0010


	//----- nvinfo : EIATTR_SW_WAR
	.align		4
.L_22:
        /*0058*/ 	.byte	0x04, 0x36
        /*005a*/ 	.short	(.L_24 - .L_23)
.L_23:
        /*005c*/ 	.word	0x00000008
.L_24:


//--------------------- .nv.info._Z21_conv2_forward_kernelPKfPf --------------------------
	.section	.nv.info._Z21_conv2_forward_kernelPKfPf,"",@"SHT_CUDA_INFO"
	.sectionflags	@""
	.align	4


	//----- nvinfo : EIATTR_CUDA_API_VERSION
	.align		4
        /*0000*/ 	.byte	0x04, 0x37
        /*0002*/ 	.short	(.L_26 - .L_25)
.L_25:
        /*0004*/ 	.word	0x00000082


	//----- nvinfo : EIATTR_KPARAM_INFO
	.align		4
.L_26:
        /*0008*/ 	.byte	0x04, 0x17
        /*000a*/ 	.short	(.L_28 - .L_27)
.L_27:
        /*000c*/ 	.word	0x00000000
        /*0010*/ 	.short	0x0001
        /*0012*/ 	.short	0x0008
        /*0014*/ 	.byte	0x00, 0xf5, 0x21, 0x00


	//----- nvinfo : EIATTR_KPARAM_INFO
	.align		4
.L_28:
        /*0018*/ 	.byte	0x04, 0x17
        /*001a*/ 	.short	(.L_30 - .L_29)
.L_29:
        /*001c*/ 	.word	0x00000000
        /*0020*/ 	.short	0x0000
        /*0022*/ 	.short	0x0000
        /*0024*/ 	.byte	0x00, 0xf5, 0x21, 0x00


	//----- nvinfo : EIATTR_SPARSE_MMA_MASK
	.align		4
.L_30:
        /*0028*/ 	.byte	0x03, 0x50
        /*002a*/ 	.short	0x0000


	//----- nvinfo : EIATTR_MAXREG_COUNT
	.align		4
        /*002c*/ 	.byte	0x03, 0x1b
        /*002e*/ 	.short	0x00ff


	//----- nvinfo : EIATTR_NUM_BARRIERS
	.align		4
        /*0030*/ 	.byte	0x02, 0x4c
        /*0032*/ 	.byte	0x01
	.zero		1


	//----- nvinfo : EIATTR_MERCURY_ISA_VERSION
	.align		4
        /*0034*/ 	.byte	0x03, 0x5f
        /*0036*/ 	.short	0x0101


	//----- nvinfo : EIATTR_VRC_CTA_INIT_COUNT
	.align		4
        /*0038*/ 	.byte	0x02, 0x4a
	.zero		1
	.zero		1


	//----- nvinfo : EIATTR_EXIT_INSTR_OFFSETS
	.align		4
        /*003c*/ 	.byte	0x04, 0x1c
        /*003e*/ 	.short	(.L_32 - .L_31)


	//   ....[0]....
.L_31:
        /*0040*/ 	.word	0x00000550


	//   ....[1]....
        /*0044*/ 	.word	0x00001040


	//----- nvinfo : EIATTR_CBANK_PARAM_SIZE
	.align		4
.L_32:
        /*0048*/ 	.byte	0x03, 0x19
        /*004a*/ 	.short	0x0010


	//----- nvinfo : EIATTR_PARAM_CBANK
	.align		4
        /*004c*/ 	.byte	0x04, 0x0a
        /*004e*/ 	.short	(.L_34 - .L_33)
	.align		4
.L_33:
        /*0050*/ 	.word	index@(.nv.constant0._Z21_conv2_forward_kernelPKfPf)
        /*0054*/ 	.short	0x0380
        /*0056*/ 	.short	0x0010


	//----- nvinfo : EIATTR_SW_WAR
	.align		4
.L_34:
        /*0058*/ 	.byte	0x04, 0x36
        /*005a*/ 	.short	(.L_36 - .L_35)
.L_35:
        /*005c*/ 	.word	0x00000008
.L_36:


//--------------------- .nv.callgraph             --------------------------
	.section	.nv.callgraph,"",@"SHT_CUDA_CALLGRAPH"
	.align	4
	.sectionentsize	8
	.align		4
        /*0000*/ 	.word	0x00000000
	.align		4
        /*0004*/ 	.word	0xffffffff
	.align		4
        /*0008*/ 	.word	0x00000000
	.align		4
        /*000c*/ 	.word	0xfffffffe
	.align		4
        /*0010*/ 	.word	0x00000000
	.align		4
        /*0014*/ 	.word	0xfffffffd
	.align		4
        /*0018*/ 	.word	0x00000000
	.align		4
        /*001c*/ 	.word	0xfffffffc


//--------------------- .nv.constant3             --------------------------
	.section	.nv.constant3,"a",@progbits
	.align	4
.nv.constant3:
	.type		c_w2,@object
	.size		c_w2,(.L_0 - c_w2)
c_w2:
	.zero		12544
.L_0:


//--------------------- .text._Z20conv2_forward_kernelPKfPf --------------------------
	.section	.text._Z20conv2_forward_kernelPKfPf,"ax",@progbits
	.align	128
        .global         _Z20conv2_forward_kernelPKfPf
        .type           _Z20conv2_forward_kernelPKfPf,@function
        .size           _Z20conv2_forward_kernelPKfPf,(.L_x_6 - _Z20conv2_forward_kernelPKfPf)
        .other          _Z20conv2_forward_kernelPKfPf,@"STO_CUDA_ENTRY STV_DEFAULT"
_Z20conv2_forward_kernelPKfPf:
.text._Z20conv2_forward_kernelPKfPf:
[----:B------:R-:W-:Y:S01]  /*0000*/  LDC R1, c[0x0][0x37c] ;  /* 0x0000df00ff017b82 */ /* 0x000fe20000000800 */
[----:B------:R-:W0:Y:S01]  /*0010*/  S2R R18, SR_CTAID.Z ;  /* 0x0000000000127919 */ /* 0x000e220000002700 */
[----:B------:R-:W1:Y:S01]  /*0020*/  LDCU.64 UR4, c[0x0][0x380] ;  /* 0x00007000ff0477ac */ /* 0x000e620008000a00 */
[----:B------:R-:W-:Y:S01]  /*0030*/  HFMA2 R3, -RZ, RZ, 0, 0 ;  /* 0x00000000ff037431 */ /* 0x000fe200000001ff */
[----:B------:R-:W2:Y:S01]  /*0040*/  S2R R24, SR_TID.X ;  /* 0x0000000000187919 */ /* 0x000ea20000002100 */
[----:B------:R-:W3:Y:S01]  /*0050*/  LDCU.64 UR6, c[0x0][0x358] ;  /* 0x00006b00ff0677ac */ /* 0x000ee20008000a00 */
[----:B------:R-:W4:Y:S01]  /*0060*/  S2R R19, SR_TID.Y ;  /* 0x0000000000137919 */ /* 0x000f220000002200 */
[----:B------:R-:W5:Y:S01]  /*0070*/  S2R R0, SR_CTAID.X ;  /* 0x0000000000007919 */ /* 0x000f620000002500 */
[----:B0-----:R-:W-:Y:S02]  /*0080*/  LOP3.LUT R2, R18, 0x1, RZ, 0xc0, !PT ;  /* 0x0000000112027812 */ /* 0x001fe400078ec0ff */
[----:B------:R-:W-:-:S02]  /*0090*/  SHF.R.U32.HI R18, RZ, 0x1, R18 ;  /* 0x00000001ff127819 */ /* 0x000fc40000011612 */
[----:B------:R-:W-:Y:S02]  /*00a0*/  ISETP.NE.U32.AND P0, PT, R2, 0x1, PT ;  /* 0x000000010200780c */ /* 0x000fe40003f05070 */
[----:B--2---:R-:W-:Y:S01]  /*00b0*/  IADD3 R21, PT, PT, R24, 0x11, RZ ;  /* 0x0000001118157810 */ /* 0x004fe20007ffe0ff */
[----:B----4-:R-:W-:Y:S01]  /*00c0*/  IMAD R18, R18, 0x11, R19 ;  /* 0x0000001112127824 */ /* 0x010fe200078e0213 */
[----:B------:R-:W0:Y:S01]  /*00d0*/  S2R R23, SR_CgaCtaId ;  /* 0x0000000000177919 */ /* 0x000e220000008800 */
[----:B-----5:R-:W-:-:S08]  /*00e0*/  LEA R0, R0, R0, 0x2 ;  /* 0x0000000000007211 */ /* 0x020fd000078e10ff */
[----:B------:R-:W-:-:S05]  /*00f0*/  @P0 IADD3 R21, PT, PT, R24, RZ, RZ ;  /* 0x000000ff18150210 */ /* 0x000fca0007ffe0ff */
[----:B------:R-:W-:-:S04]  /*0100*/  IMAD R2, R18, 0x28, R21 ;  /* 0x0000002812027824 */ /* 0x000fc800078e0215 */
[----:B------:R-:W-:-:S03]  /*0110*/  IMAD.WIDE R6, R0, 0x1900, R2 ;  /* 0x0000190000067825 */ /* 0x000fc600078e0202 */
[----:B-1----:R-:W-:-:S04]  /*0120*/  LEA R4, P0, R6, UR4, 0x2 ;  /* 0x0000000406047c11 */ /* 0x002fc8000f8010ff */
[----:B------:R-:W-:Y:S02]  /*0130*/  LEA.HI.X R5, R6, UR5, R7, 0x2, P0 ;  /* 0x0000000506057c11 */ /* 0x000fe400080f1407 */
[C---:B------:R-:W-:Y:S02]  /*0140*/  IADD3 R7, PT, PT, R0.reuse, 0x1, RZ ;  /* 0x0000000100077810 */ /* 0x040fe40007ffe0ff */
[C---:B------:R-:W-:Y:S01]  /*0150*/  IADD3 R9, PT, PT, R0.reuse, 0x2, RZ ;  /* 0x0000000200097810 */ /* 0x040fe20007ffe0ff */
[----:B---3--:R-:W2:Y:S02]  /*0160*/  LDG.E R22, desc[UR6][R4.64] ;  /* 0x0000000604167981 */ /* 0x008ea4000c1e1900 */
[--C-:B------:R-:W-:Y:S01]  /*0170*/  IMAD.WIDE R6, R7, 0x1900, R2.reuse ;  /* 0x0000190007067825 */ /* 0x100fe200078e0202 */
[----:B------:R-:W-:Y:S01]  /*0180*/  IADD3 R11, PT, PT, R0, 0x3, RZ ;  /* 0x00000003000b7810 */ /* 0x000fe20007ffe0ff */
[----:B------:R-:W3:Y:S02]  /*0190*/  LDG.E R20, desc[UR6][R4.64+0x1900] ;  /* 0x0019000604147981 */ /* 0x000ee4000c1e1900 */
[----:B------:R-:W-:Y:S01]  /*01a0*/  IMAD.WIDE R8, R9, 0x1900, R2 ;  /* 0x0000190009087825 */ /* 0x000fe200078e0202 */
[----:B------:R-:W-:-:S03]  /*01b0*/  LEA R12, P0, R6, UR4, 0x2 ;  /* 0x00000004060c7c11 */ /* 0x000fc6000f8010ff */
[----:B------:R-:W-:Y:S01]  /*01c0*/  IMAD.WIDE R10, R11, 0x1900, R2 ;  /* 0x000019000b0a7825 */ /* 0x000fe200078e0202 */
[----:B------:R-:W-:Y:S02]  /*01d0*/  LEA.HI.X R13, R6, UR5, R7, 0x2, P0 ;  /* 0x00000005060d7c11 */ /* 0x000fe400080f1407 */
[----:B------:R-:W4:Y:S01]  /*01e0*/  LDG.E R6, desc[UR6][R4.64+0x3200] ;  /* 0x0032000604067981 */ /* 0x000f22000c1e1900 */
[----:B------:R-:W-:Y:S02]  /*01f0*/  LEA R14, P1, R8, UR4, 0x2 ;  /* 0x00000004080e7c11 */ /* 0x000fe4000f8210ff */
[----:B------:R-:W-:Y:S01]  /*0200*/  LEA R16, P2, R10, UR4, 0x2 ;  /* 0x000000040a107c11 */ /* 0x000fe2000f8410ff */
[----:B------:R1:W5:Y:S01]  /*0210*/  LDG.E R7, desc[UR6][R4.64+0x4b00] ;  /* 0x004b000604077981 */ /* 0x000362000c1e1900 */
[----:B------:R-:W-:Y:S02]  /*0220*/  LEA.HI.X R15, R8, UR5, R9, 0x2, P1 ;  /* 0x00000005080f7c11 */ /* 0x000fe400088f1409 */
[----:B------:R-:W-:Y:S01]  /*0230*/  LEA.HI.X R17, R10, UR5, R11, 0x2, P2 ;  /* 0x000000050a117c11 */ /* 0x000fe200090f140b */
[----:B------:R-:W5:Y:S04]  /*0240*/  LDG.E R8, desc[UR6][R12.64] ;  /* 0x000000060c087981 */ /* 0x000f68000c1e1900 */
[----:B------:R-:W5:Y:S01]  /*0250*/  LDG.E R10, desc[UR6][R12.64+0x1900] ;  /* 0x001900060c0a7981 */ /* 0x000f62000c1e1900 */
[----:B-1----:R-:W-:-:S02]  /*0260*/  MOV R4, 0x400 ;  /* 0x0000040000047802 */ /* 0x002fc40000000f00 */
[----:B------:R-:W-:Y:S01]  /*0270*/  IADD3 R5, PT, PT, R0, 0x4, RZ ;  /* 0x0000000400057810 */ /* 0x000fe20007ffe0ff */
[----:B------:R-:W5:Y:S01]  /*0280*/  LDG.E R9, desc[UR6][R12.64+0x3200] ;  /* 0x003200060c097981 */ /* 0x000f62000c1e1900 */
[----:B0-----:R-:W-:Y:S02]  /*0290*/  LEA R23, R23, R4, 0x18 ;  /* 0x0000000417177211 */ /* 0x001fe400078ec0ff */
[----:B------:R-:W-:Y:S01]  /*02a0*/  VIMNMX.U32 R4, PT, PT, R19, R24, !PT ;  /* 0x0000001813047248 */ /* 0x000fe20007fe0000 */
[----:B------:R-:W-:Y:S01]  /*02b0*/  IMAD.WIDE R2, R5, 0x1900, R2 ;  /* 0x0000190005027825 */ /* 0x000fe200078e0202 */
[----:B------:R0:W5:Y:S02]  /*02c0*/  LDG.E R27, desc[UR6][R12.64+0x4b00] ;  /* 0x004b00060c1b7981 */ /* 0x000164000c1e1900 */
[----:B------:R-:W-:Y:S02]  /*02d0*/  ISETP.GT.U32.AND P0, PT, R4, 0x10, PT ;  /* 0x000000100400780c */ /* 0x000fe40003f04070 */
[C---:B------:R-:W-:Y:S01]  /*02e0*/  LEA R4, P1, R2.reuse, UR4, 0x2 ;  /* 0x0000000402047c11 */ /* 0x040fe2000f8210ff */
[----:B------:R-:W5:Y:S03]  /*02f0*/  LDG.E R26, desc[UR6][R14.64] ;  /* 0x000000060e1a7981 */ /* 0x000f66000c1e1900 */
[----:B------:R-:W-:Y:S01]  /*0300*/  LEA.HI.X R5, R2, UR5, R3, 0x2, P1 ;  /* 0x0000000502057c11 */ /* 0x000fe200088f1403 */
[----:B------:R-:W5:Y:S04]  /*0310*/  LDG.E R25, desc[UR6][R14.64+0x1900] ;  /* 0x001900060e197981 */ /* 0x000f68000c1e1900 */
        /* <DEDUP_REMOVED lines=9> */
[----:B------:R-:W5:Y:S01]  /*03b0*/  LDG.E R17, desc[UR6][R4.64+0x4b00] ;  /* 0x004b000604117981 */ /* 0x000f62000c1e1900 */
[----:B0-----:R-:W-:Y:S01]  /*03c0*/  IMAD R13, R19, 0x5c, R23 ;  /* 0x0000005c130d7824 */ /* 0x001fe200078e0217 */
[----:B------:R-:W-:-:S04]  /*03d0*/  SHF.L.U32 R24, R24, 0x2, RZ ;  /* 0x0000000218187819 */ /* 0x000fc800000006ff */
[----:B------:R-:W-:-:S05]  /*03e0*/  IADD3 R13, PT, PT, R13, R24, RZ ;  /* 0x000000180d0d7210 */ /* 0x000fca0007ffe0ff */
[----:B--2---:R0:W-:Y:S04]  /*03f0*/  STS [R13], R22 ;  /* 0x000000160d007388 */ /* 0x0041e80000000800 */
[----:B---3--:R0:W-:Y:S04]  /*0400*/  STS [R13+0x844], R20 ;  /* 0x000844140d007388 */ /* 0x0081e80000000800 */
[----:B----4-:R0:W-:Y:S04]  /*0410*/  STS [R13+0x1088], R6 ;  /* 0x001088060d007388 */ /* 0x0101e80000000800 */
[----:B-----5:R0:W-:Y:S04]  /*0420*/  STS [R13+0x18cc], R7 ;  /* 0x0018cc070d007388 */ /* 0x0201e80000000800 */
[----:B------:R0:W-:Y:S04]  /*0430*/  STS [R13+0x2110], R8 ;  /* 0x002110080d007388 */ /* 0x0001e80000000800 */
        /* <DEDUP_REMOVED lines=14> */
[----:B------:R0:W-:Y:S01]  /*0520*/  STS [R13+0x9d0c], R17 ;  /* 0x009d0c110d007388 */ /* 0x0001e20000000800 */
[----:B------:R-:W-:Y:S06]  /*0530*/  BAR.RED.AND.DEFER_BLOCKING 0x0, PT ;  /* 0x0000000000007b1d */ /* 0x000fec0003814400 */
[----:B------:R-:W-:Y:S01]  /*0540*/  B2R.RESULT RZ ;  /* 0x0000000000ff731c */ /* 0x000fe200000e4000 */
[----:B------:R-:W-:Y:S05]  /*0550*/  @P0 EXIT ;  /* 0x000000000000094d */ /* 0x000fea0003800000 */
[----:B0-----:R-:W0:Y:S01]  /*0560*/  S2R R2, SR_CTAID.Y ;  /* 0x0000000000027919 */ /* 0x001e220000002600 */
[----:B------:R-:W-:Y:S01]  /*0570*/  MOV R5, 0x60 ;  /* 0x0000006000057802 */ /* 0x000fe20000000f00 */
[----:B------:R-:W-:Y:S01]  /*0580*/  IMAD R4, R19, 0x5c, R24 ;  /* 0x0000005c13047824 */ /* 0x000fe200078e0218 */
[----:B------:R-:W-:-:S04]  /*0590*/  MOV R7, RZ ;  /* 0x000000ff00077202 */ /* 0x000fc80000000f00 */
[----:B------:R-:W-:Y:S01]  /*05a0*/  IADD3 R4, PT, PT, R4, 0x120, R23 ;  /* 0x0000012004047810 */ /* 0x000fe20007ffe017 */
[C---:B0-----:R-:W-:Y:S02]  /*05b0*/  IMAD R3, R2.reuse, 0x484, R21 ;  /* 0x0000048402037824 */ /* 0x041fe400078e0215 */
[----:B------:R-:W-:Y:S02]  /*05c0*/  IMAD R5, R2, 0x310, R5 ;  /* 0x0000031002057824 */ /* 0x000fe400078e0205 */
[----:B------:R-:W-:Y:S01]  /*05d0*/  IMAD R2, R18, 0x22, R3 ;  /* 0x0000002212027824 */ /* 0x000fe200078e0203 */
[----:B------:R-:W-:-:S07]  /*05e0*/  MOV R3, RZ ;  /* 0x000000ff00037202 */ /* 0x000fce0000000f00 */
.L_x_1:
[----:B------:R-:W-:Y:S01]  /*05f0*/  IMAD R8, R7, 0x2110, R4 ;  /* 0x0000211007087824 */ /* 0x000fe200078e0204 */
[----:B0-----:R-:W-:Y:S01]  /*0600*/  MOV R14, RZ ;  /* 0x000000ff000e7202 */ /* 0x001fe20000000f00 */
[----:B------:R-:W-:Y:S01]  /*0610*/  UMOV UR4, URZ ;  /* 0x000000ff00047c82 */ /* 0x000fe20008000000 */
[----:B------:R-:W-:-:S07]  /*0620*/  MOV R6, R5 ;  /* 0x0000000500067202 */ /* 0x000fce0000000f00 */
.L_x_0:
[----:B------:R-:W0:Y:S01]  /*0630*/  LDS R16, [R8+-0x120] ;  /* 0xfffee00008107984 */ /* 0x000e220000000800 */
[----:B------:R-:W0:Y:S01]  /*0640*/  LDC R23, c[0x3][R6+-0x60] ;  /* 0x00ffe80006177b82 */ /* 0x000e220000000800 */
[----:B------:R-:W-:Y:S02]  /*0650*/  UIADD3 UR4, UPT, UPT, UR4, 0x1, URZ ;  /* 0x0000000104047890 */ /* 0x000fe4000fffe0ff */
[----:B------:R-:W1:Y:S02]  /*0660*/  LDS R24, [R8+-0x11c] ;  /* 0xfffee40008187984 */ /* 0x000e640000000800 */
[----:B------:R-:W-:Y:S02]  /*0670*/  UISETP.NE.AND UP0, UPT, UR4, 0x4, UPT ;  /* 0x000000040400788c */ /* 0x000fe4000bf05270 */
[----:B------:R-:W2:Y:S01]  /*0680*/  LDS R9, [R8+-0x118] ;  /* 0xfffee80008097984 */ /* 0x000ea20000000800 */
[----:B------:R-:W1:Y:S03]  /*0690*/  LDC R25, c[0x3][R6+-0x5c] ;  /* 0x00ffe90006197b82 */ /* 0x000e660000000800 */
[----:B------:R-:W3:Y:S04]  /*06a0*/  LDS R21, [R8+-0x114] ;  /* 0xfffeec0008157984 */ /* 0x000ee80000000800 */
[----:B------:R-:W4:Y:S01]  /*06b0*/  LDS R11, [R8+-0x110] ;  /* 0xfffef000080b7984 */ /* 0x000f220000000800 */
[----:B------:R-:W2:Y:S03]  /*06c0*/  LDC R20, c[0x3][R6+-0x58] ;  /* 0x00ffea0006147b82 */ /* 0x000ea60000000800 */
[----:B------:R-:W5:Y:S04]  /*06d0*/  LDS R12, [R8+-0x10c] ;  /* 0xfffef400080c7984 */ /* 0x000f680000000800 */
[----:B------:R-:W5:Y:S01]  /*06e0*/  LDS R13, [R8+-0x108] ;  /* 0xfffef800080d7984 */ /* 0x000f620000000800 */
[----:B------:R-:W3:Y:S03]  /*06f0*/  LDC R10, c[0x3][R6+-0x54] ;  /* 0x00ffeb00060a7b82 */ /* 0x000ee60000000800 */
[----:B------:R-:W5:Y:S04]  /*0700*/  LDS R15, [R8+-0xc4] ;  /* 0xffff3c00080f7984 */ /* 0x000f680000000800 */
[----:B------:R-:W5:Y:S01]  /*0710*/  LDS R17, [R8+-0xc0] ;  /* 0xffff400008117984 */ /* 0x000f620000000800 */
[----:B------:R-:W4:Y:S03]  /*0720*/  LDC R26, c[0x3][R6+-0x50] ;  /* 0x00ffec00061a7b82 */ /* 0x000f260000000800 */
[----:B------:R-:W5:Y:S01]  /*0730*/  LDS R22, [R8+-0xbc] ;  /* 0xffff440008167984 */ /* 0x000f620000000800 */
[----:B0-----:R-:W-:-:S04]  /*0740*/  FFMA R16, R23, R16, R14 ;  /* 0x0000001017107223 */ /* 0x001fc8000000000e */
[----:B------:R-:W5:Y:S01]  /*0750*/  LDC R19, c[0x3][R6+-0x4c] ;  /* 0x00ffed0006137b82 */ /* 0x000f620000000800 */
[----:B------:R-:W0:Y:S01]  /*0760*/  LDS R14, [R8+-0xb8] ;  /* 0xffff4800080e7984 */ /* 0x000e220000000800 */
[----:B-1----:R-:W-:-:S03]  /*0770*/  FFMA R25, R25, R24, R16 ;  /* 0x0000001819197223 */ /* 0x002fc60000000010 */
[----:B------:R-:W1:Y:S01]  /*0780*/  LDS R16, [R8+-0xb4] ;  /* 0xffff4c0008107984 */ /* 0x000e620000000800 */
[----:B--2---:R-:W-:Y:S02]  /*0790*/  FFMA R25, R20, R9, R25 ;  /* 0x0000000914197223 */ /* 0x004fe40000000019 */
[----:B------:R-:W2:Y:S01]  /*07a0*/  LDC R18, c[0x3][R6+-0x48] ;  /* 0x00ffee0006127b82 */ /* 0x000ea20000000800 */
[----:B------:R-:W1:Y:S01]  /*07b0*/  LDS R9, [R8+-0xb0] ;  /* 0xffff500008097984 */ /* 0x000e620000000800 */
[----:B---3--:R-:W-:-:S03]  /*07c0*/  FFMA R21, R10, R21, R25 ;  /* 0x000000150a157223 */ /* 0x008fc60000000019 */
[----:B------:R-:W3:Y:S03]  /*07d0*/  LDS R10, [R8+-0xac] ;  /* 0xffff5400080a7984 */ /* 0x000ee60000000800 */
[----:B------:R-:W0:Y:S01]  /*07e0*/  LDC R24, c[0x3][R6+-0x44] ;  /* 0x00ffef0006187b82 */ /* 0x000e220000000800 */
[----:B----4-:R-:W-:Y:S02]  /*07f0*/  FFMA R26, R26, R11, R21 ;  /* 0x0000000b1a1a7223 */ /* 0x010fe40000000015 */
[----:B------:R-:W4:Y:S05]  /*0800*/  LDS R11, [R8+-0x68] ;  /* 0xffff9800080b7984 */ /* 0x000f2a0000000800 */
[----:B------:R-:W1:Y:S01]  /*0810*/  LDC R20, c[0x3][R6+-0x40] ;  /* 0x00fff00006147b82 */ /* 0x000e620000000800 */
[----:B-----5:R-:W-:-:S02]  /*0820*/  FFMA R25, R19, R12, R26 ;  /* 0x0000000c13197223 */ /* 0x020fc4000000001a */
[----:B------:R-:W5:Y:S05]  /*0830*/  LDS R12, [R8+-0x64] ;  /* 0xffff9c00080c7984 */ /* 0x000f6a0000000800 */
[----:B------:R-:W3:Y:S01]  /*0840*/  LDC R23, c[0x3][R6+-0x3c] ;  /* 0x00fff10006177b82 */ /* 0x000ee20000000800 */
[----:B--2---:R-:W-:Y:S02]  /*0850*/  FFMA R25, R18, R13, R25 ;  /* 0x0000000d12197223 */ /* 0x004fe40000000019 */
[----:B------:R-:W2:Y:S05]  /*0860*/  LDS R13, [R8+-0x60] ;  /* 0xffffa000080d7984 */ /* 0x000eaa0000000800 */
[----:B------:R-:W4:Y:S01]  /*0870*/  LDC R21, c[0x3][R6+-0x38] ;  /* 0x00fff20006157b82 */ /* 0x000f220000000800 */
[----:B0-----:R-:W-:-:S02]  /*0880*/  FFMA R25, R24, R15, R25 ;  /* 0x0000000f18197223 */ /* 0x001fc40000000019 */
[----:B------:R-:W0:Y:S05]  /*0890*/  LDS R15, [R8+-0x5c] ;  /* 0xffffa400080f7984 */ /* 0x000e2a0000000800 */
[----:B------:R-:W5:Y:S01]  /*08a0*/  LDC R19, c[0x3][R6+-0x34] ;  /* 0x00fff30006137b82 */ /* 0x000f620000000800 */
[----:B-1----:R-:W-:Y:S02]  /*08b0*/  FFMA R24, R20, R17, R25 ;  /* 0x0000001114187223 */ /* 0x002fe40000000019 */
[----:B------:R-:W1:Y:S05]  /*08c0*/  LDS R17, [R8+-0x58] ;  /* 0xffffa80008117984 */ /* 0x000e6a0000000800 */
[----:B------:R-:W2:Y:S01]  /*08d0*/  LDC R18, c[0x3][R6+-0x30] ;  /* 0x00fff40006127b82 */ /* 0x000ea20000000800 */
[----:B---3--:R-:W-:-:S02]  /*08e0*/  FFMA R22, R23, R22, R24 ;  /* 0x0000001617167223 */ /* 0x008fc40000000018 */
[----:B------:R-:W3:Y:S05]  /*08f0*/  LDS R23, [R8+-0x54] ;  /* 0xffffac0008177984 */ /* 0x000eea0000000800 */
        /* <DEDUP_REMOVED lines=14> */
[----:B------:R-:W1:Y:S05]  /*09e0*/  LDS R11, [R8] ;  /* 0x00000000080b7984 */ /* 0x000e6a0000000800 */
[----:B------:R-:W2:Y:S01]  /*09f0*/  LDC R18, c[0x3][R6+-0x18] ;  /* 0x00fffa0006127b82 */ /* 0x000ea20000000800 */
[----:B---3--:R-:W-:-:S02]  /*0a00*/  FFMA R25, R25, R12, R20 ;  /* 0x0000000c19197223 */ /* 0x008fc40000000014 */
[----:B------:R-:W3:Y:S05]  /*0a10*/  LDS R12, [R8+0x4] ;  /* 0x00000400080c7984 */ /* 0x000eea0000000800 */
[----:B------:R-:W0:Y:S01]  /*0a20*/  LDC R24, c[0x3][R6+-0x14] ;  /* 0x00fffb0006187b82 */ /* 0x000e220000000800 */
[----:B----4-:R-:W-:Y:S02]  /*0a30*/  FFMA R25, R14, R13, R25 ;  /* 0x0000000d0e197223 */ /* 0x010fe40000000019 */
[----:B------:R-:W4:Y:S05]  /*0a40*/  LDS R13, [R8+0x8] ;  /* 0x00000800080d7984 */ /* 0x000f2a0000000800 */
[----:B------:R-:W1:Y:S01]  /*0a50*/  LDC R22, c[0x3][R6+-0x10] ;  /* 0x00fffc0006167b82 */ /* 0x000e620000000800 */
[----:B-----5:R-:W-:-:S02]  /*0a60*/  FFMA R25, R16, R15, R25 ;  /* 0x0000000f10197223 */ /* 0x020fc40000000019 */
[----:B------:R-:W5:Y:S05]  /*0a70*/  LDS R16, [R8+0xc] ;  /* 0x00000c0008107984 */ /* 0x000f6a0000000800 */
[----:B------:R-:W3:Y:S01]  /*0a80*/  LDC R20, c[0x3][R6+-0xc] ;  /* 0x00fffd0006147b82 */ /* 0x000ee20000000800 */
[----:B--2---:R-:W-:Y:S02]  /*0a90*/  FFMA R25, R18, R17, R25 ;  /* 0x0000001112197223 */ /* 0x004fe40000000019 */
[----:B------:R-:W2:Y:S05]  /*0aa0*/  LDS R17, [R8+0x50] ;  /* 0x0000500008117984 */ /* 0x000eaa0000000800 */
[----:B------:R-:W4:Y:S01]  /*0ab0*/  LDC R14, c[0x3][R6+-0x8] ;  /* 0x00fffe00060e7b82 */ /* 0x000f220000000800 */
[----:B0-----:R-:W-:-:S02]  /*0ac0*/  FFMA R27, R24, R23, R25 ;  /* 0x00000017181b7223 */ /* 0x001fc40000000019 */
[----:B------:R-:W0:Y:S05]  /*0ad0*/  LDS R23, [R8+0x54] ;  /* 0x0000540008177984 */ /* 0x000e2a0000000800 */
[----:B------:R-:W5:Y:S01]  /*0ae0*/  LDC R15, c[0x3][R6+-0x4] ;  /* 0x00ffff00060f7b82 */ /* 0x000f620000000800 */
[----:B-1----:R-:W-:Y:S02]  /*0af0*/  FFMA R27, R22, R21, R27 ;  /* 0x00000015161b7223 */ /* 0x002fe4000000001b */
[----:B------:R-:W1:Y:S05]  /*0b00*/  LDS R21, [R8+0x58] ;  /* 0x0000580008157984 */ /* 0x000e6a0000000800 */
        /* <DEDUP_REMOVED lines=11> */
[----:B------:R-:W2:Y:S04]  /*0bc0*/  LDS R11, [R8+0x68] ;  /* 0x00006800080b7984 */ /* 0x000ea80000000800 */
[----:B------:R-:W2:Y:S01]  /*0bd0*/  LDS R15, [R8+0xac] ;  /* 0x0000ac00080f7984 */ /* 0x000ea20000000800 */
[----:B------:R-:W4:Y:S01]  /*0be0*/  LDC R14, c[0x3][R6+0x10] ;  /* 0x00c00400060e7b82 */ /* 0x000f220000000800 */
[----:B0-----:R-:W-:-:S07]  /*0bf0*/  FFMA R25, R25, R12, R24 ;  /* 0x0000000c19197223 */ /* 0x001fce0000000018 */
[----:B------:R-:W0:Y:S01]  /*0c00*/  LDC R20, c[0x3][R6+0x14] ;  /* 0x00c0050006147b82 */ /* 0x000e220000000800 */
[----:B-1----:R-:W-:Y:S02]  /*0c10*/  FFMA R24, R22, R13, R25 ;  /* 0x0000000d16187223 */ /* 0x002fe40000000019 */
[----:B------:R-:W1:Y:S05]  /*0c20*/  LDS R13, [R8+0xb0] ;  /* 0x0000b000080d7984 */ /* 0x000e6a0000000800 */
[----:B------:R-:W5:Y:S01]  /*0c30*/  LDC R18, c[0x3][R6+0x18] ;  /* 0x00c0060006127b82 */ /* 0x000f620000000800 */
[----:B---3--:R-:W-:Y:S02]  /*0c40*/  FFMA R27, R27, R16, R24 ;  /* 0x000000101b1b7223 */ /* 0x008fe40000000018 */
[----:B------:R-:W3:Y:S05]  /*0c50*/  LDS R16, [R8+0xb4] ;  /* 0x0000b40008107984 */ /* 0x000eea0000000800 */
[----:B------:R-:W2:Y:S01]  /*0c60*/  LDC R12, c[0x3][R6+0x1c] ;  /* 0x00c00700060c7b82 */ /* 0x000ea20000000800 */
[----:B----4-:R-:W-:-:S02]  /*0c70*/  FFMA R27, R14, R17, R27 ;  /* 0x000000110e1b7223 */ /* 0x010fc4000000001b */
[----:B------:R-:W4:Y:S05]  /*0c80*/  LDS R17, [R8+0xb8] ;  /* 0x0000b80008117984 */ /* 0x000f2a0000000800 */
[----:B------:R-:W1:Y:S01]  /*0c90*/  LDC R22, c[0x3][R6+0x20] ;  /* 0x00c0080006167b82 */ /* 0x000e620000000800 */
[----:B0-----:R-:W-:Y:S02]  /*0ca0*/  FFMA R23, R20, R23, R27 ;  /* 0x0000001714177223 */ /* 0x001fe4000000001b */
[----:B------:R-:W0:Y:S05]  /*0cb0*/  LDS R20, [R8+0xbc] ;  /* 0x0000bc0008147984 */ /* 0x000e2a0000000800 */
[----:B------:R-:W3:Y:S01]  /*0cc0*/  LDC R25, c[0x3][R6+0x24] ;  /* 0x00c0090006197b82 */ /* 0x000ee20000000800 */
[----:B-----5:R-:W-:-:S02]  /*0cd0*/  FFMA R21, R18, R21, R23 ;  /* 0x0000001512157223 */ /* 0x020fc40000000017 */
[----:B------:R-:W5:Y:S05]  /*0ce0*/  LDS R18, [R8+0xc0] ;  /* 0x0000c00008127984 */ /* 0x000f6a0000000800 */
[----:B------:R-:W4:Y:S01]  /*0cf0*/  LDC R14, c[0x3][R6+0x28] ;  /* 0x00c00a00060e7b82 */ /* 0x000f220000000800 */
[----:B--2---:R-:W-:Y:S02]  /*0d00*/  FFMA R21, R12, R19, R21 ;  /* 0x000000130c157223 */ /* 0x004fe40000000015 */
[----:B------:R-:W2:Y:S05]  /*0d10*/  LDS R12, [R8+0xc4] ;  /* 0x0000c400080c7984 */ /* 0x000eaa0000000800 */
[----:B------:R-:W0:Y:S01]  /*0d20*/  LDC R24, c[0x3][R6+0x2c] ;  /* 0x00c00b0006187b82 */ /* 0x000e220000000800 */
[----:B-1----:R-:W-:-:S02]  /*0d30*/  FFMA R28, R22, R9, R21 ;  /* 0x00000009161c7223 */ /* 0x002fc40000000015 */
[----:B------:R-:W1:Y:S05]  /*0d40*/  LDS R9, [R8+0x108] ;  /* 0x0001080008097984 */ /* 0x000e6a0000000800 */
[----:B------:R-:W5:Y:S01]  /*0d50*/  LDC R26, c[0x3][R6+0x30] ;  /* 0x00c00c00061a7b82 */ /* 0x000f620000000800 */
[----:B---3--:R-:W-:Y:S02]  /*0d60*/  FFMA R25, R25, R10, R28 ;  /* 0x0000000a19197223 */ /* 0x008fe4000000001c */
[----:B------:R-:W3:Y:S05]  /*0d70*/  LDS R10, [R8+0x10c] ;  /* 0x00010c00080a7984 */ /* 0x000eea0000000800 */
[----:B------:R-:W2:Y:S01]  /*0d80*/  LDC R19, c[0x3][R6+0x34] ;  /* 0x00c00d0006137b82 */ /* 0x000ea20000000800 */
[----:B----4-:R-:W-:-:S02]  /*0d90*/  FFMA R25, R14, R11, R25 ;  /* 0x0000000b0e197223 */ /* 0x010fc40000000019 */
[----:B------:R-:W4:Y:S04]  /*0da0*/  LDS R11, [R8+0x110] ;  /* 0x00011000080b7984 */ /* 0x000f280000000800 */
[----:B------:R-:W4:Y:S01]  /*0db0*/  LDS R14, [R8+0x114] ;  /* 0x00011400080e7984 */ /* 0x000f220000000800 */
[----:B------:R-:W1:Y:S01]  /*0dc0*/  LDC R22, c[0x3][R6+0x38] ;  /* 0x00c00e0006167b82 */ /* 0x000e620000000800 */
[----:B0-----:R-:W-:-:S07]  /*0dd0*/  FFMA R25, R24, R15, R25 ;  /* 0x0000000f18197223 */ /* 0x001fce0000000019 */
[----:B------:R-:W0:Y:S01]  /*0de0*/  LDC R21, c[0x3][R6+0x3c] ;  /* 0x00c00f0006157b82 */ /* 0x000e220000000800 */
[----:B-----5:R-:W-:Y:S02]  /*0df0*/  FFMA R26, R26, R13, R25 ;  /* 0x0000000d1a1a7223 */ /* 0x020fe40000000019 */
[----:B------:R-:W5:Y:S05]  /*0e00*/  LDS R13, [R8+0x118] ;  /* 0x00011800080d7984 */ /* 0x000f6a0000000800 */
[----:B------:R-:W3:Y:S01]  /*0e10*/  LDC R23, c[0x3][R6+0x40] ;  /* 0x00c0100006177b82 */ /* 0x000ee20000000800 */
[----:B--2---:R-:W-:Y:S02]  /*0e20*/  FFMA R25, R19, R16, R26 ;  /* 0x0000001013197223 */ /* 0x004fe4000000001a */
[----:B------:R-:W2:Y:S05]  /*0e30*/  LDS R16, [R8+0x11c] ;  /* 0x00011c0008107984 */ /* 0x000eaa0000000800 */
[----:B------:R-:W4:Y:S01]  /*0e40*/  LDC R15, c[0x3][R6+0x44] ;  /* 0x00c01100060f7b82 */ /* 0x000f220000000800 */
[----:B-1----:R-:W-:-:S02]  /*0e50*/  FFMA R26, R22, R17, R25 ;  /* 0x00000011161a7223 */ /* 0x002fc40000000019 */
[----:B------:R1:W2:Y:S05]  /*0e60*/  LDS R17, [R8+0x120] ;  /* 0x0001200008117984 */ /* 0x0002aa0000000800 */
[----:B------:R-:W5:Y:S01]  /*0e70*/  LDC R24, c[0x3][R6+0x48] ;  /* 0x00c0120006187b82 */ /* 0x000f620000000800 */
[----:B0-----:R-:W-:Y:S01]  /*0e80*/  FFMA R20, R21, R20, R26 ;  /* 0x0000001415147223 */ /* 0x001fe2000000001a */
[----:B-1----:R-:W-:-:S06]  /*0e90*/  IADD3 R8, PT, PT, R8, 0x844, RZ ;  /* 0x0000084408087810 */ /* 0x002fcc0007ffe0ff */
[----:B------:R-:W0:Y:S01]  /*0ea0*/  LDC R19, c[0x3][R6+0x4c] ;  /* 0x00c0130006137b82 */ /* 0x000e220000000800 */
[----:B---3--:R-:W-:-:S07]  /*0eb0*/  FFMA R20, R23, R18, R20 ;  /* 0x0000001217147223 */ /* 0x008fce0000000014 */
[----:B------:R-:W1:Y:S01]  /*0ec0*/  LDC R22, c[0x3][R6+0x50] ;  /* 0x00c0140006167b82 */ /* 0x000e620000000800 */
[----:B----4-:R-:W-:-:S07]  /*0ed0*/  FFMA R15, R15, R12, R20 ;  /* 0x0000000c0f0f7223 */ /* 0x010fce0000000014 */
[----:B------:R-:W3:Y:S01]  /*0ee0*/  LDC R21, c[0x3][R6+0x54] ;  /* 0x00c0150006157b82 */ /* 0x000ee20000000800 */
[----:B-----5:R-:W-:-:S07]  /*0ef0*/  FFMA R24, R24, R9, R15 ;  /* 0x0000000918187223 */ /* 0x020fce000000000f */
[----:B------:R-:W4:Y:S01]  /*0f00*/  LDC R18, c[0x3][R6+0x58] ;  /* 0x00c0160006127b82 */ /* 0x000f220000000800 */
[----:B0-----:R-:W-:-:S07]  /*0f10*/  FFMA R19, R19, R10, R24 ;  /* 0x0000000a13137223 */ /* 0x001fce0000000018 */
[----:B------:R0:W2:Y:S01]  /*0f20*/  LDC R12, c[0x3][R6+0x5c] ;  /* 0x00c01700060c7b82 */ /* 0x0000a20000000800 */
[----:B-1----:R-:W-:-:S07]  /*0f30*/  FFMA R22, R22, R11, R19 ;  /* 0x0000000b16167223 */ /* 0x002fce0000000013 */
[----:B------:R0:W1:Y:S01]  /*0f40*/  LDC R9, c[0x3][R6+0x60] ;  /* 0x00c0180006097b82 */ /* 0x0000620000000800 */
[----:B---3--:R-:W-:-:S04]  /*0f50*/  FFMA R21, R21, R14, R22 ;  /* 0x0000000e15157223 */ /* 0x008fc80000000016 */
[----:B----4-:R-:W-:Y:S01]  /*0f60*/  FFMA R13, R18, R13, R21 ;  /* 0x0000000d120d7223 */ /* 0x010fe20000000015 */
[----:B0-----:R-:W-:-:S03]  /*0f70*/  IADD3 R6, PT, PT, R6, 0xc4, RZ ;  /* 0x000000c406067810 */ /* 0x001fc60007ffe0ff */
[----:B--2---:R-:W-:-:S04]  /*0f80*/  FFMA R12, R12, R16, R13 ;  /* 0x000000100c0c7223 */ /* 0x004fc8000000000d */
[----:B-1----:R-:W-:Y:S01]  /*0f90*/  FFMA R14, R9, R17, R12 ;  /* 0x00000011090e7223 */ /* 0x002fe2000000000c */
[----:B------:R-:W-:Y:S06]  /*0fa0*/  BRA.U UP0, `(.L_x_0) ;  /* 0xfffffff500a07547 */ /* 0x000fec000b83ffff */
[----:B------:R-:W0:Y:S01]  /*0fb0*/  LDCU.64 UR4, c[0x0][0x388] ;  /* 0x00007100ff0477ac */ /* 0x000e220008000a00 */
[----:B------:R-:W-:Y:S02]  /*0fc0*/  IADD3 R9, PT, PT, R0, R7, RZ ;  /* 0x0000000700097210 */ /* 0x000fe40007ffe0ff */
[----:B------:R-:W-:-:S03]  /*0fd0*/  IADD3 R7, PT, PT, R7, 0x1, RZ ;  /* 0x0000000107077810 */ /* 0x000fc60007ffe0ff */
[----:B------:R-:W-:-:S03]  /*0fe0*/  IMAD.WIDE R8, R9, 0x4840, R2 ;  /* 0x0000484009087825 */ /* 0x000fc600078e0202 */
[----:B0-----:R-:W-:-:S04]  /*0ff0*/  LEA R10, P0, R8, UR4, 0x2 ;  /* 0x00000004080a7c11 */ /* 0x001fc8000f8010ff */
[----:B------:R-:W-:Y:S02]  /*1000*/  LEA.HI.X R11, R8, UR5, R9, 0x2, P0 ;  /* 0x00000005080b7c11 */ /* 0x000fe400080f1409 */
[----:B------:R-:W-:-:S03]  /*1010*/  ISETP.NE.AND P0, PT, R7, 0x5, PT ;  /* 0x000000050700780c */ /* 0x000fc60003f05270 */
[----:B------:R0:W-:Y:S10]  /*1020*/  STG.E desc[UR6][R10.64], R14 ;  /* 0x0000000e0a007986 */ /* 0x0001f4000c101906 */
[----:B------:R-:W-:Y:S05]  /*1030*/  @P0 BRA `(.L_x_1) ;  /* 0xfffffff4006c0947 */ /* 0x000fea000383ffff */
[----:B------:R-:W-:Y:S05]  /*1040*/  EXIT ;  /* 0x000000000000794d */ /* 0x000fea0003800000 */
.L_x_2:
[----:B------:R-:W-:-:S00]  /*1050*/  BRA `(.L_x_2) ;  /* 0xfffffffc00fc7947 */ /* 0x000fc0000383ffff */
[----:B------:R-:W-:-:S00]  /*1060*/  NOP ;  /* 0x0000000000007918 */ /* 0x000fc00000000000 */
        /* <DEDUP_REMOVED lines=9> */
.L_x_6:


//--------------------- .text._Z21_conv2_forward_kernelPKfPf --------------------------
	.section	.text._Z21_conv2_forward_kernelPKfPf,"ax",@progbits
	.align	128
        .global         _Z21_conv2_forward_kernelPKfPf
        .type           _Z21_conv2_forward_kernelPKfPf,@function
        .size           _Z21_conv2_forward_kernelPKfPf,(.L_x_7 - _Z21_conv2_forward_kernelPKfPf)
        .other          _Z21_conv2_forward_kernelPKfPf,@"STO_CUDA_ENTRY STV_DEFAULT"
_Z21_conv2_forward_kernelPKfPf:
.text._Z21_conv2_forward_kernelPKfPf:
        /* <DEDUP_REMOVED lines=95> */
.L_x_4:
[----:B------:R-:W-:Y:S01]  /*05f0*/  IMAD R6, R7, 0x2110, R4 ;  /* 0x0000211007067824 */ /* 0x000fe200078e0204 */
[----:B0-----:R-:W-:Y:S01]  /*0600*/  MOV R14, RZ ;  /* 0x000000ff000e7202 */ /* 0x001fe20000000f00 */
[----:B------:R-:W-:Y:S01]  /*0610*/  UMOV UR4, URZ ;  /* 0x000000ff00047c82 */ /* 0x000fe20008000000 */
[----:B------:R-:W-:-:S07]  /*0620*/  MOV R8, R5 ;  /* 0x0000000500087202 */ /* 0x000fce0000000f00 */
.L_x_3:
        /* <DEDUP_REMOVED lines=131> */
[----:B------:R1:W0:Y:S05]  /*0e60*/  LDS R9, [R6+0x120] ;  /* 0x0001200006097984 */ /* 0x00022a0000000800 */
[----:B------:R-:W2:Y:S01]  /*0e70*/  LDC R13, c[0x3][R8+0x48] ;  /* 0x00c01200080d7b82 */ /* 0x000ea20000000800 */
[----:B---3--:R-:W-:Y:S01]  /*0e80*/  FFMA R26, R10, R15, R25 ;  /* 0x0000000f0a1a7223 */ /* 0x008fe20000000019 */
[----:B-1----:R-:W-:-:S06]  /*0e90*/  IADD3 R6, PT, PT, R6, 0x844, RZ ;  /* 0x0000084406067810 */ /* 0x002fcc0007ffe0ff */
[----:B------:R-:W1:Y:S01]  /*0ea0*/  LDC R19, c[0x3][R8+0x4c] ;  /* 0x00c0130008137b82 */ /* 0x000e620000000800 */
[----:B----4-:R-:W-:-:S07]  /*0eb0*/  FFMA R24, R21, R24, R26 ;  /* 0x0000001815187223 */ /* 0x010fce000000001a */
[----:B------:R-:W3:Y:S01]  /*0ec0*/  LDC R14, c[0x3][R8+0x50] ;  /* 0x00c01400080e7b82 */ /* 0x000ee20000000800 */
[----:B-----5:R-:W-:-:S07]  /*0ed0*/  FFMA R23, R23, R12, R24 ;  /* 0x0000000c17177223 */ /* 0x020fce0000000018 */
[----:B------:R-:W4:Y:S01]  /*0ee0*/  LDC R10, c[0x3][R8+0x54] ;  /* 0x00c01500080a7b82 */ /* 0x000f220000000800 */
[----:B--2---:R-:W-:-:S07]  /*0ef0*/  FFMA R13, R22, R13, R23 ;  /* 0x0000000d160d7223 */ /* 0x004fce0000000017 */
[----:B------:R-:W2:Y:S01]  /*0f00*/  LDC R15, c[0x3][R8+0x58] ;  /* 0x00c01600080f7b82 */ /* 0x000ea20000000800 */
[----:B-1----:R-:W-:-:S07]  /*0f10*/  FFMA R16, R16, R19, R13 ;  /* 0x0000001310107223 */ /* 0x002fce000000000d */
[----:B------:R1:W0:Y:S01]  /*0f20*/  LDC R12, c[0x3][R8+0x5c] ;  /* 0x00c01700080c7b82 */ /* 0x0002220000000800 */
[----:B---3--:R-:W-:-:S07]  /*0f30*/  FFMA R14, R11, R14, R16 ;  /* 0x0000000e0b0e7223 */ /* 0x008fce0000000010 */
[----:B------:R1:W3:Y:S01]  /*0f40*/  LDC R21, c[0x3][R8+0x60] ;  /* 0x00c0180008157b82 */ /* 0x0002e20000000800 */
[----:B----4-:R-:W-:-:S04]  /*0f50*/  FFMA R17, R17, R10, R14 ;  /* 0x0000000a11117223 */ /* 0x010fc8000000000e */
[----:B--2---:R-:W-:Y:S01]  /*0f60*/  FFMA R15, R18, R15, R17 ;  /* 0x0000000f120f7223 */ /* 0x004fe20000000011 */
[----:B-1----:R-:W-:-:S03]  /*0f70*/  IADD3 R8, PT, PT, R8, 0xc4, RZ ;  /* 0x000000c408087810 */ /* 0x002fc60007ffe0ff */
[----:B0-----:R-:W-:-:S04]  /*0f80*/  FFMA R12, R20, R12, R15 ;  /* 0x0000000c140c7223 */ /* 0x001fc8000000000f */
[----:B---3--:R-:W-:Y:S01]  /*0f90*/  FFMA R14, R9, R21, R12 ;  /* 0x00000015090e7223 */ /* 0x008fe2000000000c */
        /* <DEDUP_REMOVED lines=11> */
.L_x_5:
        /* <DEDUP_REMOVED lines=11> */
.L_x_7:


//--------------------- .nv.shared._Z20conv2_forward_kernelPKfPf --------------------------
	.section	.nv.shared._Z20conv2_forward_kernelPKfPf,"aw",@nobits
	.sectionflags	@""
	.align	4
.nv.shared._Z20conv2_forward_kernelPKfPf:
	.zero		43344


//--------------------- .nv.shared.reserved.0     --------------------------
	.section	.nv.shared.reserved.0,"aw",@nobits
	.weak		__nv_reservedSMEM_offset_0_alias
	.size		__nv_reservedSMEM_offset_0_alias, 0, 64
	.other		__nv_reservedSMEM_offset_0_alias,@"STO_CUDA_RESERVED_SHARED STV_DEFAULT"
__nv_reservedSMEM_offset_0_alias:
	.zero		0
	.zero		64


//--------------------- .nv.shared._Z21_conv2_forward_kernelPKfPf --------------------------
	.section	.nv.shared._Z21_conv2_forward_kernelPKfPf,"aw",@nobits
	.sectionflags	@""
	.align	4
.nv.shared._Z21_conv2_forward_kernelPKfPf:
	.zero		43344


//--------------------- .nv.constant0._Z20conv2_forward_kernelPKfPf --------------------------
	.section	.nv.constant0._Z20conv2_forward_kernelPKfPf,"a",@progbits
	.sectionflags	@""
	.align	4
.nv.constant0._Z20conv2_forward_kernelPKfPf:
	.zero		912


//--------------------- .nv.constant0._Z21_conv2_forward_kernelPKfPf --------------------------
	.section	.nv.constant0._Z21_conv2_forward_kernelPKfPf,"a",@progbits
	.sectionflags	@""
	.align	4
.nv.constant0._Z21_conv2_forward_kernelPKfPf:
	.zero		912


//--------------------- SYMBOLS --------------------------

	.type		.nv.reservedSmem.offset0,@object
	.size		.nv.reservedSmem.offset0,0x4
	.type		.nv.reservedSmem.cap,@object
	.size		.nv.reservedSmem.cap,0x4
